//
// Generated by NVIDIA NVVM Compiler
//
// Compiler Build ID: CL-36424714
// Cuda compilation tools, release 13.0, V13.0.88
// Based on NVVM 20.0.0
//

.version 9.0
.target sm_100
.address_size 64

	// .globl	_Z7SoftmaxPfS_i
.extern .shared .align 16 .b8 shared_exp[];

.visible .entry _Z7SoftmaxPfS_i(
	.param .u64 .ptr .align 1 _Z7SoftmaxPfS_i_param_0,
	.param .u64 .ptr .align 1 _Z7SoftmaxPfS_i_param_1,
	.param .u32 _Z7SoftmaxPfS_i_param_2
)
{
	.reg .pred 	%p<6>;
	.reg .b32 	%r<17>;
	.reg .b32 	%f<20>;
	.reg .b64 	%rd<9>;

	ld.param.u64 	%rd1, [_Z7SoftmaxPfS_i_param_0];
	ld.param.u64 	%rd2, [_Z7SoftmaxPfS_i_param_1];
	ld.param.u32 	%r7, [_Z7SoftmaxPfS_i_param_2];
	mov.u32 	%r16, %ntid.x;
	mov.u32 	%r8, %ctaid.x;
	mov.u32 	%r2, %tid.x;
	mad.lo.s32 	%r3, %r16, %r8, %r2;
	setp.ge.s32 	%p1, %r3, %r7;
	shl.b32 	%r9, %r2, 2;
	mov.u32 	%r10, shared_exp;
	add.s32 	%r4, %r10, %r9;
	@%p1 bra 	$L__BB0_2;
	cvta.to.global.u64 	%rd3, %rd1;
	mul.wide.s32 	%rd4, %r3, 4;
	add.s64 	%rd5, %rd3, %rd4;
	ld.global.f32 	%f1, [%rd5];
	fma.rn.f32 	%f2, %f1, 0f3BBB989D, 0f3F000000;
	cvt.sat.f32.f32 	%f3, %f2;
	mov.f32 	%f4, 0f4B400001;
	mov.f32 	%f5, 0f437C0000;
	fma.rm.f32 	%f6, %f3, %f5, %f4;
	add.f32 	%f7, %f6, 0fCB40007F;
	neg.f32 	%f8, %f7;
	fma.rn.f32 	%f9, %f1, 0f3FB8AA3B, %f8;
	fma.rn.f32 	%f10, %f1, 0f32A57060, %f9;
	mov.b32 	%r12, %f6;
	shl.b32 	%r13, %r12, 23;
	mov.b32 	%f11, %r13;
	ex2.approx.ftz.f32 	%f12, %f10;
	mul.f32 	%f13, %f12, %f11;
	st.shared.f32 	[%r4], %f13;
	bra.uni 	$L__BB0_3;
$L__BB0_2:
	mov.b32 	%r11, 0;
	st.shared.u32 	[%r4], %r11;
$L__BB0_3:
	bar.sync 	0;
	setp.lt.u32 	%p2, %r16, 2;
	@%p2 bra 	$L__BB0_7;
$L__BB0_4:
	shr.u32 	%r6, %r16, 1;
	setp.ge.u32 	%p3, %r2, %r6;
	@%p3 bra 	$L__BB0_6;
	shl.b32 	%r14, %r6, 2;
	add.s32 	%r15, %r4, %r14;
	ld.shared.f32 	%f14, [%r15];
	ld.shared.f32 	%f15, [%r4];
	add.f32 	%f16, %f14, %f15;
	st.shared.f32 	[%r4], %f16;
$L__BB0_6:
	bar.sync 	0;
	setp.gt.u32 	%p4, %r16, 3;
	mov.u32 	%r16, %r6;
	@%p4 bra 	$L__BB0_4;
$L__BB0_7:
	setp.ge.s32 	%p5, %r3, %r7;
	@%p5 bra 	$L__BB0_9;
	ld.shared.f32 	%f17, [%r4];
	ld.shared.f32 	%f18, [shared_exp];
	div.rn.f32 	%f19, %f17, %f18;
	cvta.to.global.u64 	%rd6, %rd2;
	mul.wide.s32 	%rd7, %r3, 4;
	add.s64 	%rd8, %rd6, %rd7;
	st.global.f32 	[%rd8], %f19;
$L__BB0_9:
	ret;

}


// ===== COMPILED SASS (sm_100) =====

	.target	sm_100

	.elftype	@"ET_EXEC"


//--------------------- .note.nv.tkinfo           --------------------------
	.section	.note.nv.tkinfo,"",@"SHT_NOTE"
	.sectionflags	@"SHF_NOTE_NV_TKINFO"
	.tkinfo
        /*0018*/ 	.word	0x00000002
        /*0030*/ 	.string	""
        /*0030*/ 	.string	"ptxas"
        /*0030*/ 	.string	"Cuda compilation tools, release 13.0, V13.0.88"
        /*0030*/ 	.string	"Build cuda_13.0.r13.0/compiler.36424714_0"
        /*0030*/ 	.string	"-arch sm_100 -m 64 "



//--------------------- .note.nv.cuinfo           --------------------------
	.section	.note.nv.cuinfo,"",@"SHT_NOTE"
	.sectionflags	@"SHF_NOTE_NV_CUINFO"
        /*0018*/ 	.short	0x0002
        /*001a*/ 	.short	0x0064
        /*001c*/ 	.short	0x0082
	.zero		2


//--------------------- .nv.info                  --------------------------
	.section	.nv.info,"",@"SHT_CUDA_INFO"
	.align	4


	//----- nvinfo : EIATTR_REGCOUNT
	.align		4
        /*0000*/ 	.byte	0x04, 0x2f
        /*0002*/ 	.short	(.L_1 - .L_0)
	.align		4
.L_0:
        /*0004*/ 	.word	index@(_Z7SoftmaxPfS_i)
        /*0008*/ 	.word	0x00000010


	//----- nvinfo : EIATTR_FRAME_SIZE
	.align		4
.L_1:
        /*000c*/ 	.byte	0x04, 0x11
        /*000e*/ 	.short	(.L_3 - .L_2)
	.align		4
.L_2:
        /*0010*/ 	.word	index@($__internal_0_$__cuda_sm3x_div_rn_noftz_f32_slowpath)
        /*0014*/ 	.word	0x00000000


	//----- nvinfo : EIATTR_FRAME_SIZE
	.align		4
.L_3:
        /*0018*/ 	.byte	0x04, 0x11
        /*001a*/ 	.short	(.L_5 - .L_4)
	.align		4
.L_4:
        /*001c*/ 	.word	index@(_Z7SoftmaxPfS_i)
        /*0020*/ 	.word	0x00000000


	//----- nvinfo : EIATTR_MIN_STACK_SIZE
	.align		4
.L_5:
        /*0024*/ 	.byte	0x04, 0x12
        /*0026*/ 	.short	(.L_7 - .L_6)
	.align		4
.L_6:
        /*0028*/ 	.word	index@(_Z7SoftmaxPfS_i)
        /*002c*/ 	.word	0x00000000
.L_7:


//--------------------- .nv.compat                --------------------------
	.section	.nv.compat,"",@"SHT_CUDA_COMPAT_INFO"
	.align	4
        /*0000*/ 	.byte	0x02, 0x09, 0x00, 0x00, 0x02, 0x02, 0x01, 0x00, 0x02, 0x05, 0x05, 0x00, 0x03, 0x07, 0x01, 0x01
        /*0010*/ 	.byte	0x02, 0x03, 0x00, 0x00, 0x02, 0x06, 0x01, 0x00, 0x04, 0x0b, 0x08, 0x00, 0x01, 0x00, 0x00, 0x00
        /*0020*/ 	.byte	0x00, 0x00, 0x00, 0x00


//--------------------- .nv.info._Z7SoftmaxPfS_i  --------------------------
	.section	.nv.info._Z7SoftmaxPfS_i,"",@"SHT_CUDA_INFO"
	.sectionflags	@""
	.align	4


	//----- nvinfo : EIATTR_CUDA_API_VERSION
	.align		4
        /*0000*/ 	.byte	0x04, 0x37
        /*0002*/ 	.short	(.L_9 - .L_8)
.L_8:
        /*0004*/ 	.word	0x00000082


	//----- nvinfo : EIATTR_KPARAM_INFO
	.align		4
.L_9:
        /*0008*/ 	.byte	0x04, 0x17
        /*000a*/ 	.short	(.L_11 - .L_10)
.L_10:
        /*000c*/ 	.word	0x00000000
        /*0010*/ 	.short	0x0002
        /*0012*/ 	.short	0x0010
        /*0014*/ 	.byte	0x00, 0xf0, 0x11, 0x00


	//----- nvinfo : EIATTR_KPARAM_INFO
	.align		4
.L_11:
        /*0018*/ 	.byte	0x04, 0x17
        /*001a*/ 	.short	(.L_13 - .L_12)
.L_12:
        /*001c*/ 	.word	0x00000000
        /*0020*/ 	.short	0x0001
        /*0022*/ 	.short	0x0008
        /*0024*/ 	.byte	0x00, 0xf5, 0x21, 0x00


	//----- nvinfo : EIATTR_KPARAM_INFO
	.align		4
.L_13:
        /*0028*/ 	.byte	0x04, 0x17
        /*002a*/ 	.short	(.L_15 - .L_14)
.L_14:
        /*002c*/ 	.word	0x00000000
        /*0030*/ 	.short	0x0000
        /*0032*/ 	.short	0x0000
        /*0034*/ 	.byte	0x00, 0xf5, 0x21, 0x00


	//----- nvinfo : EIATTR_SPARSE_MMA_MASK
	.align		4
.L_15:
        /*0038*/ 	.byte	0x03, 0x50
        /*003a*/ 	.short	0x0000


	//----- nvinfo : EIATTR_MAXREG_COUNT
	.align		4
        /*003c*/ 	.byte	0x03, 0x1b
        /*003e*/ 	.short	0x00ff


	//----- nvinfo : EIATTR_NUM_BARRIERS
	.align		4
        /*0040*/ 	.byte	0x02, 0x4c
        /*0042*/ 	.byte	0x01
	.zero		1


	//----- nvinfo : EIATTR_MERCURY_ISA_VERSION
	.align		4
        /*0044*/ 	.byte	0x03, 0x5f
        /*0046*/ 	.short	0x0101


	//----- nvinfo : EIATTR_VRC_CTA_INIT_COUNT
	.align		4
        /*0048*/ 	.byte	0x02, 0x4a
	.zero		1
	.zero		1


	//----- nvinfo : EIATTR_EXIT_INSTR_OFFSETS
	.align		4
        /*004c*/ 	.byte	0x04, 0x1c
        /*004e*/ 	.short	(.L_17 - .L_16)


	//   ....[0]....
.L_16:
        /*0050*/ 	.word	0x000002c0


	//   ....[1]....
        /*0054*/ 	.word	0x00000420


	//----- nvinfo : EIATTR_CRS_STACK_SIZE
	.align		4
.L_17:
        /*0058*/ 	.byte	0x04, 0x1e
        /*005a*/ 	.short	(.L_19 - .L_18)
.L_18:
        /*005c*/ 	.word	0x00000000


	//----- nvinfo : EIATTR_CBANK_PARAM_SIZE
	.align		4
.L_19:
        /*0060*/ 	.byte	0x03, 0x19
        /*0062*/ 	.short	0x0014


	//----- nvinfo : EIATTR_PARAM_CBANK
	.align		4
        /*0064*/ 	.byte	0x04, 0x0a
        /*0066*/ 	.short	(.L_21 - .L_20)
	.align		4
.L_20:
        /*0068*/ 	.word	index@(.nv.constant0._Z7SoftmaxPfS_i)
        /*006c*/ 	.short	0x0380
        /*006e*/ 	.short	0x0014


	//----- nvinfo : EIATTR_SW_WAR
	.align		4
.L_21:
        /*0070*/ 	.byte	0x04, 0x36
        /*0072*/ 	.short	(.L_23 - .L_22)
.L_22:
        /*0074*/ 	.word	0x00000008
.L_23:


//--------------------- .nv.callgraph             --------------------------
	.section	.nv.callgraph,"",@"SHT_CUDA_CALLGRAPH"
	.align	4
	.sectionentsize	8
	.align		4
        /*0000*/ 	.word	0x00000000
	.align		4
        /*0004*/ 	.word	0xffffffff
	.align		4
        /*0008*/ 	.word	0x00000000
	.align		4
        /*000c*/ 	.word	0xfffffffe
	.align		4
        /*0010*/ 	.word	0x00000000
	.align		4
        /*0014*/ 	.word	0xfffffffd
	.align		4
        /*0018*/ 	.word	0x00000000
	.align		4
        /*001c*/ 	.word	0xfffffffc


//--------------------- .text._Z7SoftmaxPfS_i     --------------------------
	.section	.text._Z7SoftmaxPfS_i,"ax",@progbits
	.align	128
        .global         _Z7SoftmaxPfS_i
        .type           _Z7SoftmaxPfS_i,@function
        .size           _Z7SoftmaxPfS_i,(.L_x_16 - _Z7SoftmaxPfS_i)
        .other          _Z7SoftmaxPfS_i,@"STO_CUDA_ENTRY STV_DEFAULT"
_Z7SoftmaxPfS_i:
.text._Z7SoftmaxPfS_i:
[----:B------:R-:W-:Y:S01]  /*0000*/  LDC R1, c[0x0][0x37c] ;  /* 0x0000df00ff017b82 */ /* 0x000fe20000000800 */
[----:B------:R-:W0:Y:S01]  /*0010*/  S2R R2, SR_CTAID.X ;  /* 0x0000000000027919 */ /* 0x000e220000002500 */
[----:B------:R-:W0:Y:S01]  /*0020*/  LDCU UR8, c[0x0][0x360] ;  /* 0x00006c00ff0877ac */ /* 0x000e220008000800 */
[----:B------:R-:W0:Y:S01]  /*0030*/  S2R R9, SR_TID.X ;  /* 0x0000000000097919 */ /* 0x000e220000002100 */
[----:B------:R-:W1:Y:S01]  /*0040*/  LDCU UR4, c[0x0][0x390] ;  /* 0x00007200ff0477ac */ /* 0x000e620008000800 */
[----:B------:R-:W2:Y:S01]  /*0050*/  LDCU.64 UR6, c[0x0][0x358] ;  /* 0x00006b00ff0677ac */ /* 0x000ea20008000a00 */
[----:B0-----:R-:W-:-:S05]  /*0060*/  IMAD R2, R2, UR8, R9 ;  /* 0x0000000802027c24 */ /* 0x001fca000f8e0209 */
[----:B-1----:R-:W-:-:S13]  /*0070*/  ISETP.GE.AND P0, PT, R2, UR4, PT ;  /* 0x0000000402007c0c */ /* 0x002fda000bf06270 */
[----:B------:R-:W0:Y:S02]  /*0080*/  @!P0 LDC.64 R4, c[0x0][0x380] ;  /* 0x0000e000ff048b82 */ /* 0x000e240000000a00 */
[----:B0-----:R-:W-:-:S06]  /*0090*/  @!P0 IMAD.WIDE R4, R2, 0x4, R4 ;  /* 0x0000000402048825 */ /* 0x001fcc00078e0204 */
[----:B--2---:R-:W2:Y:S01]  /*00a0*/  @!P0 LDG.E R4, desc[UR6][R4.64] ;  /* 0x0000000604048981 */ /* 0x004ea2000c1e1900 */
[----:B------:R-:W-:Y:S01]  /*00b0*/  @!P0 IMAD.MOV.U32 R3, RZ, RZ, 0x3bbb989d ;  /* 0x3bbb989dff038424 */ /* 0x000fe200078e00ff */
[----:B------:R-:W0:Y:S01]  /*00c0*/  S2UR UR5, SR_CgaCtaId ;  /* 0x00000000000579c3 */ /* 0x000e220000008800 */
[----:B------:R-:W-:Y:S01]  /*00d0*/  @!P0 IMAD.MOV.U32 R7, RZ, RZ, 0x437c0000 ;  /* 0x437c0000ff078424 */ /* 0x000fe200078e00ff */
[----:B------:R-:W-:Y:S02]  /*00e0*/  UMOV UR4, 0x400 ;  /* 0x0000040000047882 */ /* 0x000fe40000000000 */
[----:B0-----:R-:W-:Y:S01]  /*00f0*/  ULEA UR4, UR5, UR4, 0x18 ;  /* 0x0000000405047291 */ /* 0x001fe2000f8ec0ff */
[----:B--2---:R-:W-:-:S04]  /*0100*/  @!P0 FFMA.SAT R0, R4, R3, 0.5 ;  /* 0x3f00000004008423 */ /* 0x004fc80000002003 */
[----:B------:R-:W-:-:S04]  /*0110*/  @!P0 FFMA.RM R0, R0, R7, 12582913 ;  /* 0x4b40000100008423 */ /* 0x000fc80000004007 */
[----:B------:R-:W-:-:S04]  /*0120*/  @!P0 FADD R3, R0, -12583039 ;  /* 0xcb40007f00038421 */ /* 0x000fc80000000000 */
[----:B------:R-:W-:-:S04]  /*0130*/  @!P0 FFMA R3, R4, 1.4426950216293334961, -R3 ;  /* 0x3fb8aa3b04038823 */ /* 0x000fc80000000803 */
[----:B------:R-:W-:Y:S01]  /*0140*/  @!P0 FFMA R6, R4, 1.925963033500011079e-08, R3 ;  /* 0x32a5706004068823 */ /* 0x000fe20000000003 */
[----:B------:R-:W-:Y:S02]  /*0150*/  IMAD.U32 R3, RZ, RZ, UR8 ;  /* 0x00000008ff037e24 */ /* 0x000fe4000f8e00ff */
[----:B------:R-:W-:Y:S01]  /*0160*/  @!P0 IMAD.SHL.U32 R4, R0, 0x800000, RZ ;  /* 0x0080000000048824 */ /* 0x000fe200078e00ff */
[----:B------:R-:W0:Y:S01]  /*0170*/  @!P0 MUFU.EX2 R7, R6 ;  /* 0x0000000600078308 */ /* 0x000e220000000800 */
[----:B------:R-:W-:Y:S02]  /*0180*/  LEA R0, R9, UR4, 0x2 ;  /* 0x0000000409007c11 */ /* 0x000fe4000f8e10ff */
[----:B------:R-:W-:Y:S01]  /*0190*/  ISETP.GE.U32.AND P1, PT, R3, 0x2, PT ;  /* 0x000000020300780c */ /* 0x000fe20003f26070 */
[----:B0-----:R-:W-:-:S05]  /*01a0*/  @!P0 FMUL R7, R4, R7 ;  /* 0x0000000704078220 */ /* 0x001fca0000400000 */
[----:B------:R0:W-:Y:S04]  /*01b0*/  @!P0 STS [R0], R7 ;  /* 0x0000000700008388 */ /* 0x0001e80000000800 */
[----:B------:R0:W-:Y:S01]  /*01c0*/  @P0 STS [R0], RZ ;  /* 0x000000ff00000388 */ /* 0x0001e20000000800 */
[----:B------:R-:W-:Y:S06]  /*01d0*/  BAR.SYNC.DEFER_BLOCKING 0x0 ;  /* 0x0000000000007b1d */ /* 0x000fec0000010000 */
[----:B------:R-:W-:Y:S05]  /*01e0*/  @!P1 BRA `(.L_x_0) ;  /* 0x00000000002c9947 */ /* 0x000fea0003800000 */
.L_x_1:
[----:B------:R-:W-:-:S04]  /*01f0*/  SHF.R.U32.HI R6, RZ, 0x1, R3 ;  /* 0x00000001ff067819 */ /* 0x000fc80000011603 */
[----:B------:R-:W-:-:S13]  /*0200*/  ISETP.GE.U32.AND P0, PT, R9, R6, PT ;  /* 0x000000060900720c */ /* 0x000fda0003f06070 */
[----:B------:R-:W-:Y:S01]  /*0210*/  @!P0 IMAD R4, R6, 0x4, R0 ;  /* 0x0000000406048824 */ /* 0x000fe200078e0200 */
[----:B------:R-:W-:Y:S05]  /*0220*/  @!P0 LDS R5, [R0] ;  /* 0x0000000000058984 */ /* 0x000fea0000000800 */
[----:B------:R-:W1:Y:S02]  /*0230*/  @!P0 LDS R4, [R4] ;  /* 0x0000000004048984 */ /* 0x000e640000000800 */
[----:B-1----:R-:W-:-:S05]  /*0240*/  @!P0 FADD R5, R4, R5 ;  /* 0x0000000504058221 */ /* 0x002fca0000000000 */
[----:B------:R1:W-:Y:S01]  /*0250*/  @!P0 STS [R0], R5 ;  /* 0x0000000500008388 */ /* 0x0003e20000000800 */
[----:B------:R-:W-:Y:S01]  /*0260*/  BAR.SYNC.DEFER_BLOCKING 0x0 ;  /* 0x0000000000007b1d */ /* 0x000fe20000010000 */
[----:B------:R-:W-:Y:S01]  /*0270*/  ISETP.GT.U32.AND P0, PT, R3, 0x3, PT ;  /* 0x000000030300780c */ /* 0x000fe20003f04070 */
[----:B------:R-:W-:-:S12]  /*0280*/  IMAD.MOV.U32 R3, RZ, RZ, R6 ;  /* 0x000000ffff037224 */ /* 0x000fd800078e0006 */
[----:B-1----:R-:W-:Y:S05]  /*0290*/  @P0 BRA `(.L_x_1) ;  /* 0xfffffffc00d40947 */ /* 0x002fea000383ffff */
.L_x_0:
[----:B------:R-:W1:Y:S02]  /*02a0*/  LDCU UR4, c[0x0][0x390] ;  /* 0x00007200ff0477ac */ /* 0x000e640008000800 */
[----:B-1----:R-:W-:-:S13]  /*02b0*/  ISETP.GE.AND P0, PT, R2, UR4, PT ;  /* 0x0000000402007c0c */ /* 0x002fda000bf06270 */
[----:B------:R-:W-:Y:S05]  /*02c0*/  @P0 EXIT ;  /* 0x000000000000094d */ /* 0x000fea0003800000 */
[----:B------:R-:W1:Y:S01]  /*02d0*/  S2UR UR5, SR_CgaCtaId ;  /* 0x00000000000579c3 */ /* 0x000e620000008800 */
[----:B------:R-:W-:Y:S01]  /*02e0*/  UMOV UR4, 0x400 ;  /* 0x0000040000047882 */ /* 0x000fe20000000000 */
[----:B0-----:R-:W-:Y:S01]  /*02f0*/  LDS R0, [R0] ;  /* 0x0000000000007984 */ /* 0x001fe20000000800 */
[----:B------:R-:W-:Y:S01]  /*0300*/  BSSY.RECONVERGENT B0, `(.L_x_2) ;  /* 0x000000e000007945 */ /* 0x000fe20003800200 */
[----:B-1----:R-:W-:-:S09]  /*0310*/  ULEA UR4, UR5, UR4, 0x18 ;  /* 0x0000000405047291 */ /* 0x002fd2000f8ec0ff */
[----:B------:R-:W0:Y:S02]  /*0320*/  LDS R3, [UR4] ;  /* 0x00000004ff037984 */ /* 0x000e240008000800 */
[----:B0-----:R-:W0:Y:S08]  /*0330*/  MUFU.RCP R4, R3 ;  /* 0x0000000300047308 */ /* 0x001e300000001000 */
[----:B------:R-:W1:Y:S01]  /*0340*/  FCHK P0, R0, R3 ;  /* 0x0000000300007302 */ /* 0x000e620000000000 */
[----:B0-----:R-:W-:-:S04]  /*0350*/  FFMA R5, -R3, R4, 1 ;  /* 0x3f80000003057423 */ /* 0x001fc80000000104 */
[----:B------:R-:W-:-:S04]  /*0360*/  FFMA R5, R4, R5, R4 ;  /* 0x0000000504057223 */ /* 0x000fc80000000004 */
[----:B------:R-:W-:-:S04]  /*0370*/  FFMA R4, R0, R5, RZ ;  /* 0x0000000500047223 */ /* 0x000fc800000000ff */
[----:B------:R-:W-:-:S04]  /*0380*/  FFMA R6, -R3, R4, R0 ;  /* 0x0000000403067223 */ /* 0x000fc80000000100 */
[----:B------:R-:W-:Y:S01]  /*0390*/  FFMA R7, R5, R6, R4 ;  /* 0x0000000605077223 */ /* 0x000fe20000000004 */
[----:B-1----:R-:W-:Y:S06]  /*03a0*/  @!P0 BRA `(.L_x_3) ;  /* 0x00000000000c8947 */ /* 0x002fec0003800000 */
[----:B------:R-:W-:-:S07]  /*03b0*/  MOV R4, 0x3d0 ;  /* 0x000003d000047802 */ /* 0x000fce0000000f00 */
[----:B------:R-:W-:Y:S05]  /*03c0*/  CALL.REL.NOINC `($__internal_0_$__cuda_sm3x_div_rn_noftz_f32_slowpath) ;  /* 0x0000000000187944 */ /* 0x000fea0003c00000 */
[----:B------:R-:W-:-:S07]  /*03d0*/  IMAD.MOV.U32 R7, RZ, RZ, R0 ;  /* 0x000000ffff077224 */ /* 0x000fce00078e0000 */
.L_x_3:
[----:B------:R-:W-:Y:S05]  /*03e0*/  BSYNC.RECONVERGENT B0 ;  /* 0x0000000000007941 */ /* 0x000fea0003800200 */
.L_x_2:
[----:B------:R-:W0:Y:S02]  /*03f0*/  LDC.64 R4, c[0x0][0x388] ;  /* 0x0000e200ff047b82 */ /* 0x000e240000000a00 */
[----:B0-----:R-:W-:-:S05]  /*0400*/  IMAD.WIDE R2, R2, 0x4, R4 ;  /* 0x0000000402027825 */ /* 0x001fca00078e0204 */
[----:B------:R-:W-:Y:S01]  /*0410*/  STG.E desc[UR6][R2.64], R7 ;  /* 0x0000000702007986 */ /* 0x000fe2000c101906 */
[----:B------:R-:W-:Y:S05]  /*0420*/  EXIT ;  /* 0x000000000000794d */ /* 0x000fea0003800000 */
        .weak           $__internal_0_$__cuda_sm3x_div_rn_noftz_f32_slowpath
        .type           $__internal_0_$__cuda_sm3x_div_rn_noftz_f32_slowpath,@function
        .size           $__internal_0_$__cuda_sm3x_div_rn_noftz_f32_slowpath,(.L_x_16 - $__internal_0_$__cuda_sm3x_div_rn_noftz_f32_slowpath)
$__internal_0_$__cuda_sm3x_div_rn_noftz_f32_slowpath:
[--C-:B------:R-:W-:Y:S01]  /*0430*/  SHF.R.U32.HI R6, RZ, 0x17, R3.reuse ;  /* 0x00000017ff067819 */ /* 0x100fe20000011603 */
[----:B------:R-:W-:Y:S01]  /*0440*/  BSSY.RECONVERGENT B1, `(.L_x_4) ;  /* 0x0000064000017945 */ /* 0x000fe20003800200 */
[--C-:B------:R-:W-:Y:S01]  /*0450*/  SHF.R.U32.HI R5, RZ, 0x17, R0.reuse ;  /* 0x00000017ff057819 */ /* 0x100fe20000011600 */
[----:B------:R-:W-:Y:S01]  /*0460*/  IMAD.MOV.U32 R7, RZ, RZ, R0 ;  /* 0x000000ffff077224 */ /* 0x000fe200078e0000 */
[----:B------:R-:W-:Y:S01]  /*0470*/  LOP3.LUT R6, R6, 0xff, RZ, 0xc0, !PT ;  /* 0x000000ff06067812 */ /* 0x000fe200078ec0ff */
[----:B------:R-:W-:Y:S01]  /*0480*/  IMAD.MOV.U32 R8, RZ, RZ, R3 ;  /* 0x000000ffff087224 */ /* 0x000fe200078e0003 */
[----:B------:R-:W-:-:S03]  /*0490*/  LOP3.LUT R5, R5, 0xff, RZ, 0xc0, !PT ;  /* 0x000000ff05057812 */ /* 0x000fc600078ec0ff */
[----:B------:R-:W-:Y:S02]  /*04a0*/  VIADD R11, R6, 0xffffffff ;  /* 0xffffffff060b7836 */ /* 0x000fe40000000000 */
[----:B------:R-:W-:-:S03]  /*04b0*/  VIADD R10, R5, 0xffffffff ;  /* 0xffffffff050a7836 */ /* 0x000fc60000000000 */
[----:B------:R-:W-:-:S04]  /*04c0*/  ISETP.GT.U32.AND P0, PT, R11, 0xfd, PT ;  /* 0x000000fd0b00780c */ /* 0x000fc80003f04070 */
[----:B------:R-:W-:-:S13]  /*04d0*/  ISETP.GT.U32.OR P0, PT, R10, 0xfd, P0 ;  /* 0x000000fd0a00780c */ /* 0x000fda0000704470 */
[----:B------:R-:W-:Y:S01]  /*04e0*/  @!P0 IMAD.MOV.U32 R9, RZ, RZ, RZ ;  /* 0x000000ffff098224 */ /* 0x000fe200078e00ff */
[----:B------:R-:W-:Y:S06]  /*04f0*/  @!P0 BRA `(.L_x_5) ;  /* 0x00000000005c8947 */ /* 0x000fec0003800000 */
[----:B------:R-:W-:Y:S02]  /*0500*/  FSETP.GTU.FTZ.AND P0, PT, |R0|, +INF , PT ;  /* 0x7f8000000000780b */ /* 0x000fe40003f1c200 */
[----:B------:R-:W-:-:S04]  /*0510*/  FSETP.GTU.FTZ.AND P1, PT, |R3|, +INF , PT ;  /* 0x7f8000000300780b */ /* 0x000fc80003f3c200 */
[----:B------:R-:W-:-:S13]  /*0520*/  PLOP3.LUT P0, PT, P0, P1, PT, 0xf8, 0x8f ;  /* 0x00000000008f781c */ /* 0x000fda0000703f70 */
[----:B------:R-:W-:Y:S05]  /*0530*/  @P0 BRA `(.L_x_6) ;  /* 0x00000004004c0947 */ /* 0x000fea0003800000 */
[----:B------:R-:W-:-:S13]  /*0540*/  LOP3.LUT P0, RZ, R8, 0x7fffffff, R7, 0xc8, !PT ;  /* 0x7fffffff08ff7812 */ /* 0x000fda000780c807 */
[----:B------:R-:W-:Y:S05]  /*0550*/  @!P0 BRA `(.L_x_7) ;  /* 0x00000004003c8947 */ /* 0x000fea0003800000 */
[C---:B------:R-:W-:Y:S02]  /*0560*/  FSETP.NEU.FTZ.AND P2, PT, |R0|.reuse, +INF , PT ;  /* 0x7f8000000000780b */ /* 0x040fe40003f5d200 */
[----:B------:R-:W-:Y:S02]  /*0570*/  FSETP.NEU.FTZ.AND P1, PT, |R3|, +INF , PT ;  /* 0x7f8000000300780b */ /* 0x000fe40003f3d200 */
[----:B------:R-:W-:-:S11]  /*0580*/  FSETP.NEU.FTZ.AND P0, PT, |R0|, +INF , PT ;  /* 0x7f8000000000780b */ /* 0x000fd60003f1d200 */
[----:B------:R-:W-:Y:S05]  /*0590*/  @!P1 BRA !P2, `(.L_x_7) ;  /* 0x00000004002c9947 */ /* 0x000fea0005000000 */
[----:B------:R-:W-:-:S04]  /*05a0*/  LOP3.LUT P2, RZ, R7, 0x7fffffff, RZ, 0xc0, !PT ;  /* 0x7fffffff07ff7812 */ /* 0x000fc8000784c0ff */
[----:B------:R-:W-:-:S13]  /*05b0*/  PLOP3.LUT P1, PT, P1, P2, PT, 0x2f, 0xf2 ;  /* 0x0000000000f2781c */ /* 0x000fda0000f24577 */
[----:B------:R-:W-:Y:S05]  /*05c0*/  @P1 BRA `(.L_x_8) ;  /* 0x0000000400181947 */ /* 0x000fea0003800000 */
[----:B------:R-:W-:-:S04]  /*05d0*/  LOP3.LUT P1, RZ, R8, 0x7fffffff, RZ, 0xc0, !PT ;  /* 0x7fffffff08ff7812 */ /* 0x000fc8000782c0ff */
[----:B------:R-:W-:-:S13]  /*05e0*/  PLOP3.LUT P0, PT, P0, P1, PT, 0x2f, 0xf2 ;  /* 0x0000000000f2781c */ /* 0x000fda0000702577 */
[----:B------:R-:W-:Y:S05]  /*05f0*/  @P0 BRA `(.L_x_9) ;  /* 0x0000000400000947 */ /* 0x000fea0003800000 */
[----:B------:R-:W-:Y:S02]  /*0600*/  ISETP.GE.AND P0, PT, R10, RZ, PT ;  /* 0x000000ff0a00720c */ /* 0x000fe40003f06270 */
[----:B------:R-:W-:-:S11]  /*0610*/  ISETP.GE.AND P1, PT, R11, RZ, PT ;  /* 0x000000ff0b00720c */ /* 0x000fd60003f26270 */
[----:B------:R-:W-:Y:S02]  /*0620*/  @P0 IMAD.MOV.U32 R9, RZ, RZ, RZ ;  /* 0x000000ffff090224 */ /* 0x000fe400078e00ff */
[----:B------:R-:W-:Y:S01]  /*0630*/  @!P0 FFMA R7, R0, 1.84467440737095516160e+19, RZ ;  /* 0x5f80000000078823 */ /* 0x000fe200000000ff */
[----:B------:R-:W-:Y:S02]  /*0640*/  @!P0 IMAD.MOV.U32 R9, RZ, RZ, -0x40 ;  /* 0xffffffc0ff098424 */ /* 0x000fe400078e00ff */
[----:B------:R-:W-:Y:S02]  /*0650*/  @!P1 FFMA R8, R3, 1.84467440737095516160e+19, RZ ;  /* 0x5f80000003089823 */ /* 0x000fe400000000ff */
[----:B------:R-:W-:-:S07]  /*0660*/  @!P1 VIADD R9, R9, 0x40 ;  /* 0x0000004009099836 */ /* 0x000fce0000000000 */
.L_x_5:
[----:B------:R-:W-:Y:S01]  /*0670*/  LEA R3, R6, 0xc0800000, 0x17 ;  /* 0xc080000006037811 */ /* 0x000fe200078eb8ff */
[----:B------:R-:W-:Y:S01]  /*0680*/  VIADD R5, R5, 0xffffff81 ;  /* 0xffffff8105057836 */ /* 0x000fe20000000000 */
[----:B------:R-:W-:Y:S03]  /*0690*/  BSSY.RECONVERGENT B2, `(.L_x_10) ;  /* 0x0000035000027945 */ /* 0x000fe60003800200 */
[----:B------:R-:W-:Y:S01]  /*06a0*/  IMAD.IADD R3, R8, 0x1, -R3 ;  /* 0x0000000108037824 */ /* 0x000fe200078e0a03 */
[C---:B------:R-:W-:Y:S01]  /*06b0*/  IADD3 R6, PT, PT, R5.reuse, 0x7f, -R6 ;  /* 0x0000007f05067810 */ /* 0x040fe20007ffe806 */
[----:B------:R-:W-:Y:S02]  /*06c0*/  IMAD R0, R5, -0x800000, R7 ;  /* 0xff80000005007824 */ /* 0x000fe400078e0207 */
[----:B------:R-:W0:Y:S01]  /*06d0*/  MUFU.RCP R8, R3 ;  /* 0x0000000300087308 */ /* 0x000e220000001000 */
[----:B------:R-:W-:Y:S01]  /*06e0*/  FADD.FTZ R11, -R3, -RZ ;  /* 0x800000ff030b7221 */ /* 0x000fe20000010100 */
[----:B------:R-:W-:-:S03]  /*06f0*/  IMAD.IADD R6, R6, 0x1, R9 ;  /* 0x0000000106067824 */ /* 0x000fc600078e0209 */
[----:B0-----:R-:W-:-:S04]  /*0700*/  FFMA R13, R8, R11, 1 ;  /* 0x3f800000080d7423 */ /* 0x001fc8000000000b */
[----:B------:R-:W-:-:S04]  /*0710*/  FFMA R10, R8, R13, R8 ;  /* 0x0000000d080a7223 */ /* 0x000fc80000000008 */
[----:B------:R-:W-:-:S04]  /*0720*/  FFMA R7, R0, R10, RZ ;  /* 0x0000000a00077223 */ /* 0x000fc800000000ff */
[----:B------:R-:W-:-:S04]  /*0730*/  FFMA R8, R11, R7, R0 ;  /* 0x000000070b087223 */ /* 0x000fc80000000000 */
[----:B------:R-:W-:-:S04]  /*0740*/  FFMA R7, R10, R8, R7 ;  /* 0x000000080a077223 */ /* 0x000fc80000000007 */
[----:B------:R-:W-:-:S04]  /*0750*/  FFMA R8, R11, R7, R0 ;  /* 0x000000070b087223 */ /* 0x000fc80000000000 */
[----:B------:R-:W-:-:S05]  /*0760*/  FFMA R0, R10, R8, R7 ;  /* 0x000000080a007223 */ /* 0x000fca0000000007 */
[----:B------:R-:W-:-:S04]  /*0770*/  SHF.R.U32.HI R3, RZ, 0x17, R0 ;  /* 0x00000017ff037819 */ /* 0x000fc80000011600 */
[----:B------:R-:W-:-:S05]  /*0780*/  LOP3.LUT R3, R3, 0xff, RZ, 0xc0, !PT ;  /* 0x000000ff03037812 */ /* 0x000fca00078ec0ff */
[----:B------:R-:W-:-:S04]  /*0790*/  IMAD.IADD R9, R3, 0x1, R6 ;  /* 0x0000000103097824 */ /* 0x000fc800078e0206 */
[----:B------:R-:W-:-:S05]  /*07a0*/  VIADD R3, R9, 0xffffffff ;  /* 0xffffffff09037836 */ /* 0x000fca0000000000 */
[----:B------:R-:W-:-:S13]  /*07b0*/  ISETP.GE.U32.AND P0, PT, R3, 0xfe, PT ;  /* 0x000000fe0300780c */ /* 0x000fda0003f06070 */
[----:B------:R-:W-:Y:S05]  /*07c0*/  @!P0 BRA `(.L_x_11) ;  /* 0x0000000000808947 */ /* 0x000fea0003800000 */
[----:B------:R-:W-:-:S13]  /*07d0*/  ISETP.GT.AND P0, PT, R9, 0xfe, PT ;  /* 0x000000fe0900780c */ /* 0x000fda0003f04270 */
[----:B------:R-:W-:Y:S05]  /*07e0*/  @P0 BRA `(.L_x_12) ;  /* 0x00000000006c0947 */ /* 0x000fea0003800000 */
[----:B------:R-:W-:-:S13]  /*07f0*/  ISETP.GE.AND P0, PT, R9, 0x1, PT ;  /* 0x000000010900780c */ /* 0x000fda0003f06270 */
[----:B------:R-:W-:Y:S05]  /*0800*/  @P0 BRA `(.L_x_13) ;  /* 0x0000000000740947 */ /* 0x000fea0003800000 */
[----:B------:R-:W-:Y:S02]  /*0810*/  ISETP.GE.AND P0, PT, R9, -0x18, PT ;  /* 0xffffffe80900780c */ /* 0x000fe40003f06270 */
[----:B------:R-:W-:-:S11]  /*0820*/  LOP3.LUT R0, R0, 0x80000000, RZ, 0xc0, !PT ;  /* 0x8000000000007812 */ /* 0x000fd600078ec0ff */
[----:B------:R-:W-:Y:S05]  /*0830*/  @!P0 BRA `(.L_x_13) ;  /* 0x0000000000688947 */ /* 0x000fea0003800000 */
[CCC-:B------:R-:W-:Y:S01]  /*0840*/  FFMA.RZ R3, R10.reuse, R8.reuse, R7.reuse ;  /* 0x000000080a037223 */ /* 0x1c0fe2000000c007 */
[CCC-:B------:R-:W-:Y:S01]  /*0850*/  FFMA.RM R6, R10.reuse, R8.reuse, R7.reuse ;  /* 0x000000080a067223 */ /* 0x1c0fe20000004007 */
[C---:B------:R-:W-:Y:S02]  /*0860*/  ISETP.NE.AND P2, PT, R9.reuse, RZ, PT ;  /* 0x000000ff0900720c */ /* 0x040fe40003f45270 */
[----:B------:R-:W-:Y:S02]  /*0870*/  ISETP.NE.AND P1, PT, R9, RZ, PT ;  /* 0x000000ff0900720c */ /* 0x000fe40003f25270 */
[----:B------:R-:W-:Y:S01]  /*0880*/  LOP3.LUT R5, R3, 0x7fffff, RZ, 0xc0, !PT ;  /* 0x007fffff03057812 */ /* 0x000fe200078ec0ff */
[----:B------:R-:W-:Y:S01]  /*0890*/  FFMA.RP R3, R10, R8, R7 ;  /* 0x000000080a037223 */ /* 0x000fe20000008007 */
[----:B------:R-:W-:Y:S02]  /*08a0*/  VIADD R8, R9, 0x20 ;  /* 0x0000002009087836 */ /* 0x000fe40000000000 */
[----:B------:R-:W-:Y:S01]  /*08b0*/  LOP3.LUT R5, R5, 0x800000, RZ, 0xfc, !PT ;  /* 0x0080000005057812 */ /* 0x000fe200078efcff */
[----:B------:R-:W-:Y:S01]  /*08c0*/  IMAD.MOV R7, RZ, RZ, -R9 ;  /* 0x000000ffff077224 */ /* 0x000fe200078e0a09 */
[----:B------:R-:W-:-:S02]  /*08d0*/  FSETP.NEU.FTZ.AND P0, PT, R3, R6, PT ;  /* 0x000000060300720b */ /* 0x000fc40003f1d000 */
[----:B------:R-:W-:Y:S02]  /*08e0*/  SHF.L.U32 R8, R5, R8, RZ ;  /* 0x0000000805087219 */ /* 0x000fe400000006ff */
[----:B------:R-:W-:Y:S02]  /*08f0*/  SEL R6, R7, RZ, P2 ;  /* 0x000000ff07067207 */ /* 0x000fe40001000000 */
[----:B------:R-:W-:Y:S02]  /*0900*/  ISETP.NE.AND P1, PT, R8, RZ, P1 ;  /* 0x000000ff0800720c */ /* 0x000fe40000f25270 */
[----:B------:R-:W-:Y:S02]  /*0910*/  SHF.R.U32.HI R6, RZ, R6, R5 ;  /* 0x00000006ff067219 */ /* 0x000fe40000011605 */
[----:B------:R-:W-:Y:S02]  /*0920*/  PLOP3.LUT P0, PT, P0, P1, PT, 0xf8, 0x8f ;  /* 0x00000000008f781c */ /* 0x000fe40000703f70 */
[----:B------:R-:W-:-:S02]  /*0930*/  SHF.R.U32.HI R8, RZ, 0x1, R6 ;  /* 0x00000001ff087819 */ /* 0x000fc40000011606 */
[----:B------:R-:W-:-:S04]  /*0940*/  SEL R3, RZ, 0x1, !P0 ;  /* 0x00000001ff037807 */ /* 0x000fc80004000000 */
[----:B------:R-:W-:-:S04]  /*0950*/  LOP3.LUT R3, R3, 0x1, R8, 0xf8, !PT ;  /* 0x0000000103037812 */ /* 0x000fc800078ef808 */
[----:B------:R-:W-:-:S05]  /*0960*/  LOP3.LUT R3, R3, R6, RZ, 0xc0, !PT ;  /* 0x0000000603037212 */ /* 0x000fca00078ec0ff */
[----:B------:R-:W-:-:S05]  /*0970*/  IMAD.IADD R3, R8, 0x1, R3 ;  /* 0x0000000108037824 */ /* 0x000fca00078e0203 */
[----:B------:R-:W-:Y:S01]  /*0980*/  LOP3.LUT R0, R3, R0, RZ, 0xfc, !PT ;  /* 0x0000000003007212 */ /* 0x000fe200078efcff */
[----:B------:R-:W-:Y:S06]  /*0990*/  BRA `(.L_x_13) ;  /* 0x0000000000107947 */ /* 0x000fec0003800000 */
.L_x_12:
[----:B------:R-:W-:-:S04]  /*09a0*/  LOP3.LUT R0, R0, 0x80000000, RZ, 0xc0, !PT ;  /* 0x8000000000007812 */ /* 0x000fc800078ec0ff */
[----:B------:R-:W-:Y:S01]  /*09b0*/  LOP3.LUT R0, R0, 0x7f800000, RZ, 0xfc, !PT ;  /* 0x7f80000000007812 */ /* 0x000fe200078efcff */
[----:B------:R-:W-:Y:S06]  /*09c0*/  BRA `(.L_x_13) ;  /* 0x0000000000047947 */ /* 0x000fec0003800000 */
.L_x_11:
[----:B------:R-:W-:-:S07]  /*09d0*/  IMAD R0, R6, 0x800000, R0 ;  /* 0x0080000006007824 */ /* 0x000fce00078e0200 */
.L_x_13:
[----:B------:R-:W-:Y:S05]  /*09e0*/  BSYNC.RECONVERGENT B2 ;  /* 0x0000000000027941 */ /* 0x000fea0003800200 */
.L_x_10:
[----:B------:R-:W-:Y:S05]  /*09f0*/  BRA `(.L_x_14) ;  /* 0x0000000000207947 */ /* 0x000fea0003800000 */
.L_x_9:
[----:B------:R-:W-:-:S04]  /*0a00*/  LOP3.LUT R0, R8, 0x80000000, R7, 0x48, !PT ;  /* 0x8000000008007812 */ /* 0x000fc800078e4807 */
[----:B------:R-:W-:Y:S01]  /*0a10*/  LOP3.LUT R0, R0, 0x7f800000, RZ, 0xfc, !PT ;  /* 0x7f80000000007812 */ /* 0x000fe200078efcff */
[----:B------:R-:W-:Y:S06]  /*0a20*/  BRA `(.L_x_14) ;  /* 0x0000000000147947 */ /* 0x000fec0003800000 */
.L_x_8:
[----:B------:R-:W-:Y:S01]  /*0a30*/  LOP3.LUT R0, R8, 0x80000000, R7, 0x48, !PT ;  /* 0x8000000008007812 */ /* 0x000fe200078e4807 */
[----:B------:R-:W-:Y:S06]  /*0a40*/  BRA `(.L_x_14) ;  /* 0x00000000000c7947 */ /* 0x000fec0003800000 */
.L_x_7:
[----:B------:R-:W0:Y:S01]  /*0a50*/  MUFU.RSQ R0, -QNAN ;  /* 0xffc0000000007908 */ /* 0x000e220000001400 */
[----:B------:R-:W-:Y:S05]  /*0a60*/  BRA `(.L_x_14) ;  /* 0x0000000000047947 */ /* 0x000fea0003800000 */
.L_x_6:
[----:B------:R-:W-:-:S07]  /*0a70*/  FADD.FTZ R0, R0, R3 ;  /* 0x0000000300007221 */ /* 0x000fce0000010000 */
.L_x_14:
[----:B------:R-:W-:Y:S05]  /*0a80*/  BSYNC.RECONVERGENT B1 ;  /* 0x0000000000017941 */ /* 0x000fea0003800200 */
.L_x_4:
[----:B------:R-:W-:-:S04]  /*0a90*/  IMAD.MOV.U32 R5, RZ, RZ, 0x0 ;  /* 0x00000000ff057424 */ /* 0x000fc800078e00ff */
[----:B0-----:R-:W-:Y:S05]  /*0aa0*/  RET.REL.NODEC R4 `(_Z7SoftmaxPfS_i) ;  /* 0xfffffff404547950 */ /* 0x001fea0003c3ffff */
.L_x_15:
[----:B------:R-:W-:-:S00]  /*0ab0*/  BRA `(.L_x_15) ;  /* 0xfffffffc00fc7947 */ /* 0x000fc0000383ffff */
[----:B------:R-:W-:-:S00]  /*0ac0*/  NOP ;  /* 0x0000000000007918 */ /* 0x000fc00000000000 */
        /* <DEDUP_REMOVED lines=11> */
.L_x_16:


//--------------------- .nv.shared._Z7SoftmaxPfS_i --------------------------
	.section	.nv.shared._Z7SoftmaxPfS_i,"aw",@nobits
	.sectionflags	@""
	.align	16
	.zero		1024


//--------------------- .nv.shared.reserved.0     --------------------------
	.section	.nv.shared.reserved.0,"aw",@nobits
	.weak		__nv_reservedSMEM_offset_0_alias
	.size		__nv_reservedSMEM_offset_0_alias, 0, 64
	.other		__nv_reservedSMEM_offset_0_alias,@"STO_CUDA_RESERVED_SHARED STV_DEFAULT"
__nv_reservedSMEM_offset_0_alias:
	.zero		0
	.zero		64


//--------------------- .nv.constant0._Z7SoftmaxPfS_i --------------------------
	.section	.nv.constant0._Z7SoftmaxPfS_i,"a",@progbits
	.sectionflags	@""
	.align	4
.nv.constant0._Z7SoftmaxPfS_i:
	.zero		916


//--------------------- SYMBOLS --------------------------

	.type		.nv.reservedSmem.offset0,@object
	.size		.nv.reservedSmem.offset0,0x4
	.type		.nv.reservedSmem.cap,@object
	.size		.nv.reservedSmem.cap,0x4
